//
// Generated by NVIDIA NVVM Compiler
//
// Compiler Build ID: CL-36424714
// Cuda compilation tools, release 13.0, V13.0.88
// Based on NVVM 20.0.0
//

.version 9.0
.target sm_100
.address_size 64

	// .globl	_Z11fillIndicesPii

.visible .entry _Z11fillIndicesPii(
	.param .u64 .ptr .align 1 _Z11fillIndicesPii_param_0,
	.param .u32 _Z11fillIndicesPii_param_1
)
{
	.reg .pred 	%p<2>;
	.reg .b32 	%r<6>;
	.reg .b64 	%rd<5>;

	ld.param.u64 	%rd1, [_Z11fillIndicesPii_param_0];
	ld.param.u32 	%r2, [_Z11fillIndicesPii_param_1];
	mov.u32 	%r3, %ctaid.x;
	mov.u32 	%r4, %ntid.x;
	mov.u32 	%r5, %tid.x;
	mad.lo.s32 	%r1, %r3, %r4, %r5;
	setp.ge.s32 	%p1, %r1, %r2;
	@%p1 bra 	$L__BB0_2;
	cvta.to.global.u64 	%rd2, %rd1;
	mul.wide.s32 	%rd3, %r1, 4;
	add.s64 	%rd4, %rd2, %rd3;
	st.global.u32 	[%rd4], %r1;
$L__BB0_2:
	ret;

}


// ===== COMPILED SASS (sm_100) =====

	.target	sm_100

	.elftype	@"ET_EXEC"


//--------------------- .note.nv.tkinfo           --------------------------
	.section	.note.nv.tkinfo,"",@"SHT_NOTE"
	.sectionflags	@"SHF_NOTE_NV_TKINFO"
	.tkinfo
        /*0018*/ 	.word	0x00000002
        /*0030*/ 	.string	""
        /*0030*/ 	.string	"ptxas"
        /*0030*/ 	.string	"Cuda compilation tools, release 13.0, V13.0.88"
        /*0030*/ 	.string	"Build cuda_13.0.r13.0/compiler.36424714_0"
        /*0030*/ 	.string	"-arch sm_100 -m 64 "



//--------------------- .note.nv.cuinfo           --------------------------
	.section	.note.nv.cuinfo,"",@"SHT_NOTE"
	.sectionflags	@"SHF_NOTE_NV_CUINFO"
        /*0018*/ 	.short	0x0002
        /*001a*/ 	.short	0x0064
        /*001c*/ 	.short	0x0082
	.zero		2


//--------------------- .nv.info                  --------------------------
	.section	.nv.info,"",@"SHT_CUDA_INFO"
	.align	4


	//----- nvinfo : EIATTR_REGCOUNT
	.align		4
        /*0000*/ 	.byte	0x04, 0x2f
        /*0002*/ 	.short	(.L_1 - .L_0)
	.align		4
.L_0:
        /*0004*/ 	.word	index@(_Z11fillIndicesPii)
        /*0008*/ 	.word	0x00000008


	//----- nvinfo : EIATTR_FRAME_SIZE
	.align		4
.L_1:
        /*000c*/ 	.byte	0x04, 0x11
        /*000e*/ 	.short	(.L_3 - .L_2)
	.align		4
.L_2:
        /*0010*/ 	.word	index@(_Z11fillIndicesPii)
        /*0014*/ 	.word	0x00000000


	//----- nvinfo : EIATTR_MIN_STACK_SIZE
	.align		4
.L_3:
        /*0018*/ 	.byte	0x04, 0x12
        /*001a*/ 	.short	(.L_5 - .L_4)
	.align		4
.L_4:
        /*001c*/ 	.word	index@(_Z11fillIndicesPii)
        /*0020*/ 	.word	0x00000000
.L_5:


//--------------------- .nv.compat                --------------------------
	.section	.nv.compat,"",@"SHT_CUDA_COMPAT_INFO"
	.align	4
        /*0000*/ 	.byte	0x02, 0x09, 0x00, 0x00, 0x02, 0x02, 0x01, 0x00, 0x02, 0x05, 0x05, 0x00, 0x03, 0x07, 0x01, 0x01
        /*0010*/ 	.byte	0x02, 0x03, 0x00, 0x00, 0x02, 0x06, 0x01, 0x00, 0x04, 0x0b, 0x08, 0x00, 0x09, 0x00, 0x00, 0x00
        /*0020*/ 	.byte	0x00, 0x00, 0x00, 0x00


//--------------------- .nv.info._Z11fillIndicesPii --------------------------
	.section	.nv.info._Z11fillIndicesPii,"",@"SHT_CUDA_INFO"
	.sectionflags	@""
	.align	4


	//----- nvinfo : EIATTR_CUDA_API_VERSION
	.align		4
        /*0000*/ 	.byte	0x04, 0x37
        /*0002*/ 	.short	(.L_7 - .L_6)
.L_6:
        /*0004*/ 	.word	0x00000082


	//----- nvinfo : EIATTR_KPARAM_INFO
	.align		4
.L_7:
        /*0008*/ 	.byte	0x04, 0x17
        /*000a*/ 	.short	(.L_9 - .L_8)
.L_8:
        /*000c*/ 	.word	0x00000000
        /*0010*/ 	.short	0x0001
        /*0012*/ 	.short	0x0008
        /*0014*/ 	.byte	0x00, 0xf0, 0x11, 0x00


	//----- nvinfo : EIATTR_KPARAM_INFO
	.align		4
.L_9:
        /*0018*/ 	.byte	0x04, 0x17
        /*001a*/ 	.short	(.L_11 - .L_10)
.L_10:
        /*001c*/ 	.word	0x00000000
        /*0020*/ 	.short	0x0000
        /*0022*/ 	.short	0x0000
        /*0024*/ 	.byte	0x00, 0xf5, 0x21, 0x00


	//----- nvinfo : EIATTR_SPARSE_MMA_MASK
	.align		4
.L_11:
        /*0028*/ 	.byte	0x03, 0x50
        /*002a*/ 	.short	0x0000


	//----- nvinfo : EIATTR_MAXREG_COUNT
	.align		4
        /*002c*/ 	.byte	0x03, 0x1b
        /*002e*/ 	.short	0x00ff


	//----- nvinfo : EIATTR_MERCURY_ISA_VERSION
	.align		4
        /*0030*/ 	.byte	0x03, 0x5f
        /*0032*/ 	.short	0x0101


	//----- nvinfo : EIATTR_VRC_CTA_INIT_COUNT
	.align		4
        /*0034*/ 	.byte	0x02, 0x4a
	.zero		1
	.zero		1


	//----- nvinfo : EIATTR_EXIT_INSTR_OFFSETS
	.align		4
        /*0038*/ 	.byte	0x04, 0x1c
        /*003a*/ 	.short	(.L_13 - .L_12)


	//   ....[0]....
.L_12:
        /*003c*/ 	.word	0x00000070


	//   ....[1]....
        /*0040*/ 	.word	0x000000c0


	//----- nvinfo : EIATTR_CBANK_PARAM_SIZE
	.align		4
.L_13:
        /*0044*/ 	.byte	0x03, 0x19
        /*0046*/ 	.short	0x000c


	//----- nvinfo : EIATTR_PARAM_CBANK
	.align		4
        /*0048*/ 	.byte	0x04, 0x0a
        /*004a*/ 	.short	(.L_15 - .L_14)
	.align		4
.L_14:
        /*004c*/ 	.word	index@(.nv.constant0._Z11fillIndicesPii)
        /*0050*/ 	.short	0x0380
        /*0052*/ 	.short	0x000c


	//----- nvinfo : EIATTR_SW_WAR
	.align		4
.L_15:
        /*0054*/ 	.byte	0x04, 0x36
        /*0056*/ 	.short	(.L_17 - .L_16)
.L_16:
        /*0058*/ 	.word	0x00000008
.L_17:


//--------------------- .nv.callgraph             --------------------------
	.section	.nv.callgraph,"",@"SHT_CUDA_CALLGRAPH"
	.align	4
	.sectionentsize	8
	.align		4
        /*0000*/ 	.word	0x00000000
	.align		4
        /*0004*/ 	.word	0xffffffff
	.align		4
        /*0008*/ 	.word	0x00000000
	.align		4
        /*000c*/ 	.word	0xfffffffe
	.align		4
        /*0010*/ 	.word	0x00000000
	.align		4
        /*0014*/ 	.word	0xfffffffd
	.align		4
        /*0018*/ 	.word	0x00000000
	.align		4
        /*001c*/ 	.word	0xfffffffc


//--------------------- .text._Z11fillIndicesPii  --------------------------
	.section	.text._Z11fillIndicesPii,"ax",@progbits
	.align	128
        .global         _Z11fillIndicesPii
        .type           _Z11fillIndicesPii,@function
        .size           _Z11fillIndicesPii,(.L_x_1 - _Z11fillIndicesPii)
        .other          _Z11fillIndicesPii,@"STO_CUDA_ENTRY STV_DEFAULT"
_Z11fillIndicesPii:
.text._Z11fillIndicesPii:
[----:B------:R-:W-:Y:S01]  /*0000*/  LDC R1, c[0x0][0x37c] ;  /* 0x0000df00ff017b82 */ /* 0x000fe20000000800 */
[----:B------:R-:W0:Y:S07]  /*0010*/  S2R R0, SR_TID.X ;  /* 0x0000000000007919 */ /* 0x000e2e0000002100 */
[----:B------:R-:W0:Y:S01]  /*0020*/  S2UR UR4, SR_CTAID.X ;  /* 0x00000000000479c3 */ /* 0x000e220000002500 */
[----:B------:R-:W1:Y:S07]  /*0030*/  LDCU UR5, c[0x0][0x388] ;  /* 0x00007100ff0577ac */ /* 0x000e6e0008000800 */
[----:B------:R-:W0:Y:S02]  /*0040*/  LDC R5, c[0x0][0x360] ;  /* 0x0000d800ff057b82 */ /* 0x000e240000000800 */
[----:B0-----:R-:W-:-:S05]  /*0050*/  IMAD R5, R5, UR4, R0 ;  /* 0x0000000405057c24 */ /* 0x001fca000f8e0200 */
[----:B-1----:R-:W-:-:S13]  /*0060*/  ISETP.GE.AND P0, PT, R5, UR5, PT ;  /* 0x0000000505007c0c */ /* 0x002fda000bf06270 */
[----:B------:R-:W-:Y:S05]  /*0070*/  @P0 EXIT ;  /* 0x000000000000094d */ /* 0x000fea0003800000 */
[----:B------:R-:W0:Y:S01]  /*0080*/  LDC.64 R2, c[0x0][0x380] ;  /* 0x0000e000ff027b82 */ /* 0x000e220000000a00 */
[----:B------:R-:W1:Y:S01]  /*0090*/  LDCU.64 UR4, c[0x0][0x358] ;  /* 0x00006b00ff0477ac */ /* 0x000e620008000a00 */
[----:B0-----:R-:W-:-:S05]  /*00a0*/  IMAD.WIDE R2, R5, 0x4, R2 ;  /* 0x0000000405027825 */ /* 0x001fca00078e0202 */
[----:B-1----:R-:W-:Y:S01]  /*00b0*/  STG.E desc[UR4][R2.64], R5 ;  /* 0x0000000502007986 */ /* 0x002fe2000c101904 */
[----:B------:R-:W-:Y:S05]  /*00c0*/  EXIT ;  /* 0x000000000000794d */ /* 0x000fea0003800000 */
.L_x_0:
[----:B------:R-:W-:-:S00]  /*00d0*/  BRA `(.L_x_0) ;  /* 0xfffffffc00fc7947 */ /* 0x000fc0000383ffff */
[----:B------:R-:W-:-:S00]  /*00e0*/  NOP ;  /* 0x0000000000007918 */ /* 0x000fc00000000000 */
        /* <DEDUP_REMOVED lines=9> */
.L_x_1:


//--------------------- .nv.shared.reserved.0     --------------------------
	.section	.nv.shared.reserved.0,"aw",@nobits
	.weak		__nv_reservedSMEM_offset_0_alias
	.size		__nv_reservedSMEM_offset_0_alias, 0, 64
	.other		__nv_reservedSMEM_offset_0_alias,@"STO_CUDA_RESERVED_SHARED STV_DEFAULT"
__nv_reservedSMEM_offset_0_alias:
	.zero		0
	.zero		64


//--------------------- .nv.constant0._Z11fillIndicesPii --------------------------
	.section	.nv.constant0._Z11fillIndicesPii,"a",@progbits
	.sectionflags	@""
	.align	4
.nv.constant0._Z11fillIndicesPii:
	.zero		908


//--------------------- SYMBOLS --------------------------

	.type		.nv.reservedSmem.offset0,@object
	.size		.nv.reservedSmem.offset0,0x4
